//
// Generated by NVIDIA NVVM Compiler
//
// Compiler Build ID: CL-36424714
// Cuda compilation tools, release 13.0, V13.0.88
// Based on NVVM 20.0.0
//

.version 9.0
.target sm_100
.address_size 64

	// .globl	_Z17radix_sort_kernelPKiPii
// _ZZ17radix_sort_kernelPKiPiiE9totalOnes has been demoted
// _ZZ17radix_sort_kernelPKiPiiE10totalZeros has been demoted
.extern .shared .align 16 .b8 s_mem[];

.visible .entry _Z17radix_sort_kernelPKiPii(
	.param .u64 .ptr .align 1 _Z17radix_sort_kernelPKiPii_param_0,
	.param .u64 .ptr .align 1 _Z17radix_sort_kernelPKiPii_param_1,
	.param .u32 _Z17radix_sort_kernelPKiPii_param_2
)
{
	.reg .pred 	%p<17>;
	.reg .b32 	%r<78>;
	.reg .b64 	%rd<11>;
	// demoted variable
	.shared .align 4 .u32 _ZZ17radix_sort_kernelPKiPiiE9totalOnes;
	// demoted variable
	.shared .align 4 .u32 _ZZ17radix_sort_kernelPKiPiiE10totalZeros;
	ld.param.u64 	%rd2, [_Z17radix_sort_kernelPKiPii_param_0];
	ld.param.u64 	%rd3, [_Z17radix_sort_kernelPKiPii_param_1];
	ld.param.u32 	%r26, [_Z17radix_sort_kernelPKiPii_param_2];
	cvta.to.global.u64 	%rd1, %rd3;
	mov.u32 	%r77, %tid.x;
	setp.ge.s32 	%p1, %r77, %r26;
	shl.b32 	%r28, %r77, 2;
	mov.u32 	%r29, s_mem;
	add.s32 	%r2, %r29, %r28;
	mov.b32 	%r72, 0;
	mov.u32 	%r73, %r72;
	@%p1 bra 	$L__BB0_2;
	cvta.to.global.u64 	%rd4, %rd2;
	mul.wide.u32 	%rd5, %r77, 4;
	add.s64 	%rd6, %rd4, %rd5;
	ld.global.u32 	%r72, [%rd6];
	setp.eq.s32 	%p2, %r72, 1;
	selp.u32 	%r73, 1, 0, %p2;
	st.shared.u32 	[%r2], %r73;
$L__BB0_2:
	bar.sync 	0;
	setp.lt.s32 	%p3, %r26, 2;
	@%p3 bra 	$L__BB0_7;
	shl.b32 	%r31, %r77, 1;
	add.s32 	%r7, %r31, 2;
	mov.b32 	%r74, 1;
$L__BB0_4:
	mul.lo.s32 	%r9, %r7, %r74;
	setp.gt.s32 	%p4, %r9, %r26;
	@%p4 bra 	$L__BB0_6;
	sub.s32 	%r32, %r9, %r74;
	shl.b32 	%r33, %r32, 2;
	add.s32 	%r35, %r29, %r33;
	ld.shared.u32 	%r36, [%r35+-4];
	shl.b32 	%r37, %r74, 2;
	add.s32 	%r38, %r35, %r37;
	ld.shared.u32 	%r39, [%r38+-4];
	add.s32 	%r40, %r39, %r36;
	st.shared.u32 	[%r38+-4], %r40;
$L__BB0_6:
	bar.sync 	0;
	shl.b32 	%r74, %r74, 1;
	setp.lt.s32 	%p5, %r74, %r26;
	@%p5 bra 	$L__BB0_4;
$L__BB0_7:
	shl.b32 	%r41, %r26, 2;
	add.s32 	%r11, %r29, %r41;
	setp.ne.s32 	%p6, %r77, 0;
	@%p6 bra 	$L__BB0_9;
	mov.b32 	%r43, 0;
	st.shared.u32 	[%r11+-4], %r43;
$L__BB0_9:
	setp.lt.s32 	%p7, %r26, 2;
	bar.sync 	0;
	@%p7 bra 	$L__BB0_14;
	shl.b32 	%r44, %r77, 1;
	add.s32 	%r12, %r44, 2;
	mov.u32 	%r75, %r26;
$L__BB0_11:
	shr.u32 	%r14, %r75, 1;
	mul.lo.s32 	%r15, %r12, %r14;
	setp.gt.s32 	%p8, %r15, %r26;
	@%p8 bra 	$L__BB0_13;
	sub.s32 	%r45, %r15, %r14;
	shl.b32 	%r46, %r45, 2;
	add.s32 	%r48, %r29, %r46;
	ld.shared.u32 	%r49, [%r48+-4];
	shl.b32 	%r50, %r14, 2;
	add.s32 	%r51, %r48, %r50;
	ld.shared.u32 	%r52, [%r51+-4];
	st.shared.u32 	[%r48+-4], %r52;
	add.s32 	%r53, %r52, %r49;
	st.shared.u32 	[%r51+-4], %r53;
$L__BB0_13:
	bar.sync 	0;
	setp.gt.u32 	%p9, %r75, 3;
	mov.u32 	%r75, %r14;
	@%p9 bra 	$L__BB0_11;
$L__BB0_14:
	add.s32 	%r54, %r26, -1;
	setp.ne.s32 	%p10, %r77, %r54;
	@%p10 bra 	$L__BB0_16;
	ld.shared.u32 	%r55, [%r2];
	add.s32 	%r56, %r55, %r73;
	st.shared.u32 	[_ZZ17radix_sort_kernelPKiPiiE9totalOnes], %r56;
	sub.s32 	%r57, %r26, %r56;
	st.shared.u32 	[_ZZ17radix_sort_kernelPKiPiiE10totalZeros], %r57;
$L__BB0_16:
	add.s32 	%r16, %r11, %r41;
	setp.ge.s32 	%p11, %r77, %r26;
	bar.sync 	0;
	@%p11 bra 	$L__BB0_20;
	ld.shared.u32 	%r17, [%r2];
	setp.ne.s32 	%p12, %r72, 0;
	@%p12 bra 	$L__BB0_19;
	sub.s32 	%r61, %r77, %r17;
	shl.b32 	%r62, %r61, 2;
	add.s32 	%r63, %r11, %r62;
	mov.b32 	%r64, 0;
	st.shared.u32 	[%r63], %r64;
	bra.uni 	$L__BB0_20;
$L__BB0_19:
	shl.b32 	%r59, %r17, 2;
	add.s32 	%r60, %r16, %r59;
	st.shared.u32 	[%r60], %r72;
$L__BB0_20:
	bar.sync 	0;
	ld.shared.u32 	%r18, [_ZZ17radix_sort_kernelPKiPiiE10totalZeros];
	setp.ge.s32 	%p13, %r77, %r18;
	@%p13 bra 	$L__BB0_23;
	mov.u32 	%r19, %ntid.x;
	mov.u32 	%r76, %r77;
$L__BB0_22:
	shl.b32 	%r65, %r76, 2;
	add.s32 	%r66, %r11, %r65;
	ld.shared.u32 	%r67, [%r66];
	mul.wide.s32 	%rd7, %r76, 4;
	add.s64 	%rd8, %rd1, %rd7;
	st.global.u32 	[%rd8], %r67;
	add.s32 	%r76, %r76, %r19;
	setp.lt.s32 	%p14, %r76, %r18;
	@%p14 bra 	$L__BB0_22;
$L__BB0_23:
	ld.shared.u32 	%r20, [_ZZ17radix_sort_kernelPKiPiiE9totalOnes];
	setp.ge.s32 	%p15, %r77, %r20;
	@%p15 bra 	$L__BB0_26;
	mov.u32 	%r21, %ntid.x;
$L__BB0_25:
	shl.b32 	%r68, %r77, 2;
	add.s32 	%r69, %r16, %r68;
	ld.shared.u32 	%r70, [%r69];
	add.s32 	%r71, %r18, %r77;
	mul.wide.s32 	%rd9, %r71, 4;
	add.s64 	%rd10, %rd1, %rd9;
	st.global.u32 	[%rd10], %r70;
	add.s32 	%r77, %r77, %r21;
	setp.lt.s32 	%p16, %r77, %r20;
	@%p16 bra 	$L__BB0_25;
$L__BB0_26:
	ret;

}


// ===== COMPILED SASS (sm_100) =====

	.target	sm_100

	.elftype	@"ET_EXEC"


//--------------------- .note.nv.tkinfo           --------------------------
	.section	.note.nv.tkinfo,"",@"SHT_NOTE"
	.sectionflags	@"SHF_NOTE_NV_TKINFO"
	.tkinfo
        /*0018*/ 	.word	0x00000002
        /*0030*/ 	.string	""
        /*0030*/ 	.string	"ptxas"
        /*0030*/ 	.string	"Cuda compilation tools, release 13.0, V13.0.88"
        /*0030*/ 	.string	"Build cuda_13.0.r13.0/compiler.36424714_0"
        /*0030*/ 	.string	"-arch sm_100 -m 64 "



//--------------------- .note.nv.cuinfo           --------------------------
	.section	.note.nv.cuinfo,"",@"SHT_NOTE"
	.sectionflags	@"SHF_NOTE_NV_CUINFO"
        /*0018*/ 	.short	0x0002
        /*001a*/ 	.short	0x0064
        /*001c*/ 	.short	0x0082
	.zero		2


//--------------------- .nv.info                  --------------------------
	.section	.nv.info,"",@"SHT_CUDA_INFO"
	.align	4


	//----- nvinfo : EIATTR_REGCOUNT
	.align		4
        /*0000*/ 	.byte	0x04, 0x2f
        /*0002*/ 	.short	(.L_1 - .L_0)
	.align		4
.L_0:
        /*0004*/ 	.word	index@(_Z17radix_sort_kernelPKiPii)
        /*0008*/ 	.word	0x00000010


	//----- nvinfo : EIATTR_FRAME_SIZE
	.align		4
.L_1:
        /*000c*/ 	.byte	0x04, 0x11
        /*000e*/ 	.short	(.L_3 - .L_2)
	.align		4
.L_2:
        /*0010*/ 	.word	index@(_Z17radix_sort_kernelPKiPii)
        /*0014*/ 	.word	0x00000000


	//----- nvinfo : EIATTR_MIN_STACK_SIZE
	.align		4
.L_3:
        /*0018*/ 	.byte	0x04, 0x12
        /*001a*/ 	.short	(.L_5 - .L_4)
	.align		4
.L_4:
        /*001c*/ 	.word	index@(_Z17radix_sort_kernelPKiPii)
        /*0020*/ 	.word	0x00000000
.L_5:


//--------------------- .nv.compat                --------------------------
	.section	.nv.compat,"",@"SHT_CUDA_COMPAT_INFO"
	.align	4
        /*0000*/ 	.byte	0x02, 0x09, 0x00, 0x00, 0x02, 0x02, 0x01, 0x00, 0x02, 0x05, 0x05, 0x00, 0x03, 0x07, 0x01, 0x01
        /*0010*/ 	.byte	0x02, 0x03, 0x00, 0x00, 0x02, 0x06, 0x01, 0x00, 0x04, 0x0b, 0x08, 0x00, 0x09, 0x00, 0x00, 0x00
        /*0020*/ 	.byte	0x00, 0x00, 0x00, 0x00


//--------------------- .nv.info._Z17radix_sort_kernelPKiPii --------------------------
	.section	.nv.info._Z17radix_sort_kernelPKiPii,"",@"SHT_CUDA_INFO"
	.sectionflags	@""
	.align	4


	//----- nvinfo : EIATTR_CUDA_API_VERSION
	.align		4
        /*0000*/ 	.byte	0x04, 0x37
        /*0002*/ 	.short	(.L_7 - .L_6)
.L_6:
        /*0004*/ 	.word	0x00000082


	//----- nvinfo : EIATTR_KPARAM_INFO
	.align		4
.L_7:
        /*0008*/ 	.byte	0x04, 0x17
        /*000a*/ 	.short	(.L_9 - .L_8)
.L_8:
        /*000c*/ 	.word	0x00000000
        /*0010*/ 	.short	0x0002
        /*0012*/ 	.short	0x0010
        /*0014*/ 	.byte	0x00, 0xf0, 0x11, 0x00


	//----- nvinfo : EIATTR_KPARAM_INFO
	.align		4
.L_9:
        /*0018*/ 	.byte	0x04, 0x17
        /*001a*/ 	.short	(.L_11 - .L_10)
.L_10:
        /*001c*/ 	.word	0x00000000
        /*0020*/ 	.short	0x0001
        /*0022*/ 	.short	0x0008
        /*0024*/ 	.byte	0x00, 0xf5, 0x21, 0x00


	//----- nvinfo : EIATTR_KPARAM_INFO
	.align		4
.L_11:
        /*0028*/ 	.byte	0x04, 0x17
        /*002a*/ 	.short	(.L_13 - .L_12)
.L_12:
        /*002c*/ 	.word	0x00000000
        /*0030*/ 	.short	0x0000
        /*0032*/ 	.short	0x0000
        /*0034*/ 	.byte	0x00, 0xf5, 0x21, 0x00


	//----- nvinfo : EIATTR_SPARSE_MMA_MASK
	.align		4
.L_13:
        /*0038*/ 	.byte	0x03, 0x50
        /*003a*/ 	.short	0x0000


	//----- nvinfo : EIATTR_MAXREG_COUNT
	.align		4
        /*003c*/ 	.byte	0x03, 0x1b
        /*003e*/ 	.short	0x00ff


	//----- nvinfo : EIATTR_NUM_BARRIERS
	.align		4
        /*0040*/ 	.byte	0x02, 0x4c
        /*0042*/ 	.byte	0x01
	.zero		1


	//----- nvinfo : EIATTR_MERCURY_ISA_VERSION
	.align		4
        /*0044*/ 	.byte	0x03, 0x5f
        /*0046*/ 	.short	0x0101


	//----- nvinfo : EIATTR_VRC_CTA_INIT_COUNT
	.align		4
        /*0048*/ 	.byte	0x02, 0x4a
	.zero		1
	.zero		1


	//----- nvinfo : EIATTR_EXIT_INSTR_OFFSETS
	.align		4
        /*004c*/ 	.byte	0x04, 0x1c
        /*004e*/ 	.short	(.L_15 - .L_14)


	//   ....[0]....
.L_14:
        /*0050*/ 	.word	0x000006a0


	//   ....[1]....
        /*0054*/ 	.word	0x00000750


	//----- nvinfo : EIATTR_CRS_STACK_SIZE
	.align		4
.L_15:
        /*0058*/ 	.byte	0x04, 0x1e
        /*005a*/ 	.short	(.L_17 - .L_16)
.L_16:
        /*005c*/ 	.word	0x00000000


	//----- nvinfo : EIATTR_CBANK_PARAM_SIZE
	.align		4
.L_17:
        /*0060*/ 	.byte	0x03, 0x19
        /*0062*/ 	.short	0x0014


	//----- nvinfo : EIATTR_PARAM_CBANK
	.align		4
        /*0064*/ 	.byte	0x04, 0x0a
        /*0066*/ 	.short	(.L_19 - .L_18)
	.align		4
.L_18:
        /*0068*/ 	.word	index@(.nv.constant0._Z17radix_sort_kernelPKiPii)
        /*006c*/ 	.short	0x0380
        /*006e*/ 	.short	0x0014


	//----- nvinfo : EIATTR_SW_WAR
	.align		4
.L_19:
        /*0070*/ 	.byte	0x04, 0x36
        /*0072*/ 	.short	(.L_21 - .L_20)
.L_20:
        /*0074*/ 	.word	0x00000008
.L_21:


//--------------------- .nv.callgraph             --------------------------
	.section	.nv.callgraph,"",@"SHT_CUDA_CALLGRAPH"
	.align	4
	.sectionentsize	8
	.align		4
        /*0000*/ 	.word	0x00000000
	.align		4
        /*0004*/ 	.word	0xffffffff
	.align		4
        /*0008*/ 	.word	0x00000000
	.align		4
        /*000c*/ 	.word	0xfffffffe
	.align		4
        /*0010*/ 	.word	0x00000000
	.align		4
        /*0014*/ 	.word	0xfffffffd
	.align		4
        /*0018*/ 	.word	0x00000000
	.align		4
        /*001c*/ 	.word	0xfffffffc


//--------------------- .text._Z17radix_sort_kernelPKiPii --------------------------
	.section	.text._Z17radix_sort_kernelPKiPii,"ax",@progbits
	.align	128
        .global         _Z17radix_sort_kernelPKiPii
        .type           _Z17radix_sort_kernelPKiPii,@function
        .size           _Z17radix_sort_kernelPKiPii,(.L_x_11 - _Z17radix_sort_kernelPKiPii)
        .other          _Z17radix_sort_kernelPKiPii,@"STO_CUDA_ENTRY STV_DEFAULT"
_Z17radix_sort_kernelPKiPii:
.text._Z17radix_sort_kernelPKiPii:
[----:B------:R-:W-:Y:S01]  /*0000*/  LDC R1, c[0x0][0x37c] ;  /* 0x0000df00ff017b82 */ /* 0x000fe20000000800 */
[----:B------:R-:W0:Y:S01]  /*0010*/  S2R R0, SR_TID.X ;  /* 0x0000000000007919 */ /* 0x000e220000002100 */
[----:B------:R-:W0:Y:S01]  /*0020*/  LDCU UR6, c[0x0][0x390] ;  /* 0x00007200ff0677ac */ /* 0x000e220008000800 */
[----:B------:R-:W-:Y:S01]  /*0030*/  IMAD.MOV.U32 R2, RZ, RZ, RZ ;  /* 0x000000ffff027224 */ /* 0x000fe200078e00ff */
[----:B------:R-:W1:Y:S01]  /*0040*/  LDCU.64 UR8, c[0x0][0x358] ;  /* 0x00006b00ff0877ac */ /* 0x000e620008000a00 */
[----:B0-----:R-:W-:-:S13]  /*0050*/  ISETP.GE.AND P1, PT, R0, UR6, PT ;  /* 0x0000000600007c0c */ /* 0x001fda000bf26270 */
[----:B------:R-:W0:Y:S02]  /*0060*/  @!P1 LDC.64 R4, c[0x0][0x380] ;  /* 0x0000e000ff049b82 */ /* 0x000e240000000a00 */
[----:B0-----:R-:W-:-:S05]  /*0070*/  @!P1 IMAD.WIDE.U32 R4, R0, 0x4, R4 ;  /* 0x0000000400049825 */ /* 0x001fca00078e0004 */
[----:B-1----:R-:W2:Y:S01]  /*0080*/  @!P1 LDG.E R2, desc[UR8][R4.64] ;  /* 0x0000000804029981 */ /* 0x002ea2000c1e1900 */
[----:B------:R-:W0:Y:S01]  /*0090*/  S2UR UR5, SR_CgaCtaId ;  /* 0x00000000000579c3 */ /* 0x000e220000008800 */
[----:B------:R-:W-:Y:S01]  /*00a0*/  UMOV UR4, 0x400 ;  /* 0x0000040000047882 */ /* 0x000fe20000000000 */
[----:B------:R-:W-:Y:S01]  /*00b0*/  IMAD.MOV.U32 R6, RZ, RZ, RZ ;  /* 0x000000ffff067224 */ /* 0x000fe200078e00ff */
[----:B------:R-:W-:Y:S01]  /*00c0*/  UIADD3 UR4, UPT, UPT, UR4, 0x10, URZ ;  /* 0x0000001004047890 */ /* 0x000fe2000fffe0ff */
[----:B------:R-:W-:Y:S01]  /*00d0*/  ISETP.NE.AND P0, PT, R0, RZ, PT ;  /* 0x000000ff0000720c */ /* 0x000fe20003f05270 */
[----:B------:R-:W-:Y:S02]  /*00e0*/  UISETP.GE.AND UP0, UPT, UR6, 0x2, UPT ;  /* 0x000000020600788c */ /* 0x000fe4000bf06270 */
[----:B0-----:R-:W-:-:S06]  /*00f0*/  ULEA UR4, UR5, UR4, 0x18 ;  /* 0x0000000405047291 */ /* 0x001fcc000f8ec0ff */
[----:B------:R-:W-:Y:S02]  /*0100*/  LEA R3, R0, UR4, 0x2 ;  /* 0x0000000400037c11 */ /* 0x000fe4000f8e10ff */
[----:B--2---:R-:W-:-:S04]  /*0110*/  @!P1 ISETP.NE.AND P2, PT, R2, 0x1, PT ;  /* 0x000000010200980c */ /* 0x004fc80003f45270 */
[----:B------:R-:W-:-:S05]  /*0120*/  @!P1 SEL R6, RZ, 0x1, P2 ;  /* 0x00000001ff069807 */ /* 0x000fca0001000000 */
[----:B------:R0:W-:Y:S01]  /*0130*/  @!P1 STS [R3], R6 ;  /* 0x0000000603009388 */ /* 0x0001e20000000800 */
[----:B------:R-:W-:Y:S06]  /*0140*/  BAR.SYNC.DEFER_BLOCKING 0x0 ;  /* 0x0000000000007b1d */ /* 0x000fec0000010000 */
[----:B------:R-:W-:Y:S05]  /*0150*/  BRA.U !UP0, `(.L_x_0) ;  /* 0x0000000108447547 */ /* 0x000fea000b800000 */
[----:B------:R-:W-:Y:S01]  /*0160*/  LEA R9, R0, 0x2, 0x1 ;  /* 0x0000000200097811 */ /* 0x000fe200078e08ff */
[----:B------:R-:W-:Y:S01]  /*0170*/  IMAD.MOV.U32 R4, RZ, RZ, 0x1 ;  /* 0x00000001ff047424 */ /* 0x000fe200078e00ff */
[----:B------:R-:W1:Y:S01]  /*0180*/  LDCU UR6, c[0x0][0x390] ;  /* 0x00007200ff0677ac */ /* 0x000e620008000800 */
[----:B------:R-:W-:-:S05]  /*0190*/  NOP ;  /* 0x0000000000007918 */ /* 0x000fca0000000000 */
.L_x_1:
[----:B------:R-:W-:-:S05]  /*01a0*/  IMAD R5, R9, R4, RZ ;  /* 0x0000000409057224 */ /* 0x000fca00078e02ff */
[----:B-1----:R-:W-:-:S13]  /*01b0*/  ISETP.GT.AND P1, PT, R5, UR6, PT ;  /* 0x0000000605007c0c */ /* 0x002fda000bf24270 */
[----:B------:R-:W-:-:S05]  /*01c0*/  @!P1 IMAD.IADD R5, R5, 0x1, -R4 ;  /* 0x0000000105059824 */ /* 0x000fca00078e0a04 */
[----:B------:R-:W-:-:S05]  /*01d0*/  @!P1 LEA R5, R5, UR4, 0x2 ;  /* 0x0000000405059c11 */ /* 0x000fca000f8e10ff */
[C---:B------:R-:W-:Y:S02]  /*01e0*/  @!P1 IMAD R7, R4.reuse, 0x4, R5 ;  /* 0x0000000404079824 */ /* 0x040fe400078e0205 */
[----:B------:R-:W-:Y:S01]  /*01f0*/  @!P1 LDS R5, [R5+-0x4] ;  /* 0xfffffc0005059984 */ /* 0x000fe20000000800 */
[----:B------:R-:W-:-:S03]  /*0200*/  IMAD.SHL.U32 R4, R4, 0x2, RZ ;  /* 0x0000000204047824 */ /* 0x000fc600078e00ff */
[----:B------:R-:W1:Y:S02]  /*0210*/  @!P1 LDS R8, [R7+-0x4] ;  /* 0xfffffc0007089984 */ /* 0x000e640000000800 */
[----:B-1----:R-:W-:-:S05]  /*0220*/  @!P1 IMAD.IADD R8, R5, 0x1, R8 ;  /* 0x0000000105089824 */ /* 0x002fca00078e0208 */
[----:B------:R2:W-:Y:S01]  /*0230*/  @!P1 STS [R7+-0x4], R8 ;  /* 0xfffffc0807009388 */ /* 0x0005e20000000800 */
[----:B------:R-:W-:Y:S01]  /*0240*/  BAR.SYNC.DEFER_BLOCKING 0x0 ;  /* 0x0000000000007b1d */ /* 0x000fe20000010000 */
[----:B------:R-:W-:-:S13]  /*0250*/  ISETP.GE.AND P1, PT, R4, UR6, PT ;  /* 0x0000000604007c0c */ /* 0x000fda000bf26270 */
[----:B--2---:R-:W-:Y:S05]  /*0260*/  @!P1 BRA `(.L_x_1) ;  /* 0xfffffffc00cc9947 */ /* 0x004fea000383ffff */
.L_x_0:
[----:B------:R-:W-:Y:S02]  /*0270*/  ULEA UR7, UR6, UR4, 0x2 ;  /* 0x0000000406077291 */ /* 0x000fe4000f8e10ff */
[----:B------:R-:W-:-:S07]  /*0280*/  UISETP.GE.AND UP0, UPT, UR6, 0x2, UPT ;  /* 0x000000020600788c */ /* 0x000fce000bf06270 */
[----:B------:R-:W-:Y:S01]  /*0290*/  @!P0 STS [UR7+-0x4], RZ ;  /* 0xfffffcffff008988 */ /* 0x000fe20008000807 */
[----:B------:R-:W-:Y:S06]  /*02a0*/  BAR.SYNC.DEFER_BLOCKING 0x0 ;  /* 0x0000000000007b1d */ /* 0x000fec0000010000 */
[----:B------:R-:W-:Y:S05]  /*02b0*/  BRA.U !UP0, `(.L_x_2) ;  /* 0x00000001084c7547 */ /* 0x000fea000b800000 */
[----:B------:R-:W1:Y:S01]  /*02c0*/  LDCU UR5, c[0x0][0x390] ;  /* 0x00007200ff0577ac */ /* 0x000e620008000800 */
[----:B------:R-:W-:Y:S01]  /*02d0*/  LEA R9, R0, 0x2, 0x1 ;  /* 0x0000000200097811 */ /* 0x000fe200078e08ff */
[----:B------:R-:W2:Y:S01]  /*02e0*/  LDCU UR6, c[0x0][0x390] ;  /* 0x00007200ff0677ac */ /* 0x000ea20008000800 */
[----:B-1----:R-:W-:-:S07]  /*02f0*/  IMAD.U32 R4, RZ, RZ, UR5 ;  /* 0x00000005ff047e24 */ /* 0x002fce000f8e00ff */
.L_x_3:
[----:B------:R-:W-:-:S05]  /*0300*/  SHF.R.U32.HI R12, RZ, 0x1, R4 ;  /* 0x00000001ff0c7819 */ /* 0x000fca0000011604 */
[----:B------:R-:W-:-:S05]  /*0310*/  IMAD R5, R9, R12, RZ ;  /* 0x0000000c09057224 */ /* 0x000fca00078e02ff */
[----:B--2---:R-:W-:-:S13]  /*0320*/  ISETP.GT.AND P0, PT, R5, UR6, PT ;  /* 0x0000000605007c0c */ /* 0x004fda000bf04270 */
[----:B------:R-:W-:-:S05]  /*0330*/  @!P0 IMAD.IADD R5, R5, 0x1, -R12 ;  /* 0x0000000105058824 */ /* 0x000fca00078e0a0c */
[----:B------:R-:W-:-:S05]  /*0340*/  @!P0 LEA R5, R5, UR4, 0x2 ;  /* 0x0000000405058c11 */ /* 0x000fca000f8e10ff */
[----:B------:R-:W-:Y:S01]  /*0350*/  @!P0 IMAD R8, R12, 0x4, R5 ;  /* 0x000000040c088824 */ /* 0x000fe200078e0205 */
[----:B------:R-:W-:Y:S04]  /*0360*/  @!P0 LDS R7, [R5+-0x4] ;  /* 0xfffffc0005078984 */ /* 0x000fe80000000800 */
[----:B------:R-:W1:Y:S02]  /*0370*/  @!P0 LDS R10, [R8+-0x4] ;  /* 0xfffffc00080a8984 */ /* 0x000e640000000800 */
[----:B-1----:R-:W-:Y:S02]  /*0380*/  @!P0 IMAD.IADD R7, R7, 0x1, R10 ;  /* 0x0000000107078824 */ /* 0x002fe400078e020a */
[----:B------:R1:W-:Y:S04]  /*0390*/  @!P0 STS [R5+-0x4], R10 ;  /* 0xfffffc0a05008388 */ /* 0x0003e80000000800 */
[----:B------:R1:W-:Y:S01]  /*03a0*/  @!P0 STS [R8+-0x4], R7 ;  /* 0xfffffc0708008388 */ /* 0x0003e20000000800 */
[----:B------:R-:W-:Y:S01]  /*03b0*/  BAR.SYNC.DEFER_BLOCKING 0x0 ;  /* 0x0000000000007b1d */ /* 0x000fe20000010000 */
[----:B------:R-:W-:Y:S01]  /*03c0*/  ISETP.GT.U32.AND P0, PT, R4, 0x3, PT ;  /* 0x000000030400780c */ /* 0x000fe20003f04070 */
[----:B------:R-:W-:-:S12]  /*03d0*/  IMAD.MOV.U32 R4, RZ, RZ, R12 ;  /* 0x000000ffff047224 */ /* 0x000fd800078e000c */
[----:B-1----:R-:W-:Y:S05]  /*03e0*/  @P0 BRA `(.L_x_3) ;  /* 0xfffffffc00c40947 */ /* 0x002fea000383ffff */
.L_x_2:
[----:B------:R-:W-:Y:S02]  /*03f0*/  UIADD3 UR4, UPT, UPT, UR6, -0x1, URZ ;  /* 0xffffffff06047890 */ /* 0x000fe4000fffe0ff */
[C---:B------:R-:W-:Y:S01]  /*0400*/  ISETP.GE.AND P1, PT, R0.reuse, UR6, PT ;  /* 0x0000000600007c0c */ /* 0x040fe2000bf26270 */
[----:B------:R-:W-:Y:S03]  /*0410*/  BSSY.RECONVERGENT B0, `(.L_x_4) ;  /* 0x0000013000007945 */ /* 0x000fe60003800200 */
[----:B------:R-:W-:Y:S01]  /*0420*/  ISETP.NE.AND P0, PT, R0, UR4, PT ;  /* 0x0000000400007c0c */ /* 0x000fe2000bf05270 */
[----:B------:R-:W-:-:S12]  /*0430*/  ULEA UR4, UR6, UR7, 0x2 ;  /* 0x0000000706047291 */ /* 0x000fd8000f8e10ff */
[----:B------:R-:W0:Y:S01]  /*0440*/  @!P0 LDS R5, [R3] ;  /* 0x0000000003058984 */ /* 0x000e220000000800 */
[----:B------:R-:W-:Y:S01]  /*0450*/  @!P0 MOV R4, 0x400 ;  /* 0x0000040000048802 */ /* 0x000fe20000000f00 */
[----:B------:R-:W1:Y:S03]  /*0460*/  @!P0 S2R R7, SR_CgaCtaId ;  /* 0x0000000000078919 */ /* 0x000e660000008800 */
[----:B-1----:R-:W-:Y:S01]  /*0470*/  @!P0 LEA R4, R7, R4, 0x18 ;  /* 0x0000000407048211 */ /* 0x002fe200078ec0ff */
[----:B0-----:R-:W-:-:S05]  /*0480*/  @!P0 IMAD.IADD R6, R5, 0x1, R6 ;  /* 0x0000000105068824 */ /* 0x001fca00078e0206 */
[----:B------:R-:W-:-:S05]  /*0490*/  @!P0 IADD3 R7, PT, PT, -R6, UR6, RZ ;  /* 0x0000000606078c10 */ /* 0x000fca000fffe1ff */
[----:B------:R0:W-:Y:S01]  /*04a0*/  @!P0 STS.64 [R4], R6 ;  /* 0x0000000604008388 */ /* 0x0001e20000000a00 */
[----:B------:R-:W-:Y:S06]  /*04b0*/  BAR.SYNC.DEFER_BLOCKING 0x0 ;  /* 0x0000000000007b1d */ /* 0x000fec0000010000 */
[----:B------:R-:W-:Y:S05]  /*04c0*/  @P1 BRA `(.L_x_5) ;  /* 0x00000000001c1947 */ /* 0x000fea0003800000 */
[----:B------:R-:W0:Y:S01]  /*04d0*/  LDS R3, [R3] ;  /* 0x0000000003037984 */ /* 0x000e220000000800 */
[----:B------:R-:W-:-:S13]  /*04e0*/  ISETP.NE.AND P0, PT, R2, RZ, PT ;  /* 0x000000ff0200720c */ /* 0x000fda0003f05270 */
[----:B0-----:R-:W-:Y:S01]  /*04f0*/  @!P0 IMAD.IADD R4, R0, 0x1, -R3 ;  /* 0x0000000100048824 */ /* 0x001fe200078e0a03 */
[----:B------:R-:W-:-:S04]  /*0500*/  @P0 LEA R5, R3, UR4, 0x2 ;  /* 0x0000000403050c11 */ /* 0x000fc8000f8e10ff */
[----:B------:R-:W-:-:S05]  /*0510*/  @!P0 LEA R4, R4, UR7, 0x2 ;  /* 0x0000000704048c11 */ /* 0x000fca000f8e10ff */
[----:B------:R1:W-:Y:S04]  /*0520*/  @!P0 STS [R4], RZ ;  /* 0x000000ff04008388 */ /* 0x0003e80000000800 */
[----:B------:R1:W-:Y:S02]  /*0530*/  @P0 STS [R5], R2 ;  /* 0x0000000205000388 */ /* 0x0003e40000000800 */
.L_x_5:
[----:B------:R-:W-:Y:S05]  /*0540*/  BSYNC.RECONVERGENT B0 ;  /* 0x0000000000007941 */ /* 0x000fea0003800200 */
.L_x_4:
[----:B------:R-:W2:Y:S08]  /*0550*/  S2UR UR6, SR_CgaCtaId ;  /* 0x00000000000679c3 */ /* 0x000eb00000008800 */
[----:B------:R-:W-:Y:S06]  /*0560*/  BAR.SYNC.DEFER_BLOCKING 0x0 ;  /* 0x0000000000007b1d */ /* 0x000fec0000010000 */
[----:B------:R-:W-:Y:S01]  /*0570*/  UMOV UR5, 0x400 ;  /* 0x0000040000057882 */ /* 0x000fe20000000000 */
[----:B------:R-:W-:Y:S01]  /*0580*/  BSSY.RECONVERGENT B0, `(.L_x_6) ;  /* 0x0000011000007945 */ /* 0x000fe20003800200 */
[----:B--2---:R-:W-:-:S09]  /*0590*/  ULEA UR5, UR6, UR5, 0x18 ;  /* 0x0000000506057291 */ /* 0x004fd2000f8ec0ff */
[----:B0-----:R-:W0:Y:S04]  /*05a0*/  LDS R7, [UR5+0x4] ;  /* 0x00000405ff077984 */ /* 0x001e280008000800 */
[----:B------:R-:W2:Y:S01]  /*05b0*/  LDS R11, [UR5] ;  /* 0x00000005ff0b7984 */ /* 0x000ea20008000800 */
[C---:B0-----:R-:W-:Y:S02]  /*05c0*/  ISETP.GE.AND P0, PT, R0.reuse, R7, PT ;  /* 0x000000070000720c */ /* 0x041fe40003f06270 */
[----:B--2---:R-:W-:-:S11]  /*05d0*/  ISETP.GE.AND P1, PT, R0, R11, PT ;  /* 0x0000000b0000720c */ /* 0x004fd60003f26270 */
[----:B------:R-:W-:Y:S05]  /*05e0*/  @P0 BRA `(.L_x_7) ;  /* 0x0000000000280947 */ /* 0x000fea0003800000 */
[----:B------:R-:W0:Y:S01]  /*05f0*/  LDC R13, c[0x0][0x360] ;  /* 0x0000d800ff0d7b82 */ /* 0x000e220000000800 */
[----:B------:R-:W-:-:S07]  /*0600*/  IMAD.MOV.U32 R6, RZ, RZ, R0 ;  /* 0x000000ffff067224 */ /* 0x000fce00078e0000 */
[----:B-1----:R-:W1:Y:S02]  /*0610*/  LDC.64 R4, c[0x0][0x388] ;  /* 0x0000e200ff047b82 */ /* 0x002e640000000a00 */
.L_x_8:
[C---:B------:R-:W-:Y:S01]  /*0620*/  LEA R8, R6.reuse, UR7, 0x2 ;  /* 0x0000000706087c11 */ /* 0x040fe2000f8e10ff */
[----:B-12---:R-:W-:-:S04]  /*0630*/  IMAD.WIDE R2, R6, 0x4, R4 ;  /* 0x0000000406027825 */ /* 0x006fc800078e0204 */
[----:B------:R-:W1:Y:S01]  /*0640*/  LDS R9, [R8] ;  /* 0x0000000008097984 */ /* 0x000e620000000800 */
[----:B0-----:R-:W-:-:S05]  /*0650*/  IMAD.IADD R6, R13, 0x1, R6 ;  /* 0x000000010d067824 */ /* 0x001fca00078e0206 */
[----:B------:R-:W-:Y:S01]  /*0660*/  ISETP.GE.AND P0, PT, R6, R7, PT ;  /* 0x000000070600720c */ /* 0x000fe20003f06270 */
[----:B-1----:R2:W-:-:S12]  /*0670*/  STG.E desc[UR8][R2.64], R9 ;  /* 0x0000000902007986 */ /* 0x0025d8000c101908 */
[----:B------:R-:W-:Y:S05]  /*0680*/  @!P0 BRA `(.L_x_8) ;  /* 0xfffffffc00e48947 */ /* 0x000fea000383ffff */
.L_x_7:
[----:B------:R-:W-:Y:S05]  /*0690*/  BSYNC.RECONVERGENT B0 ;  /* 0x0000000000007941 */ /* 0x000fea0003800200 */
.L_x_6:
[----:B------:R-:W-:Y:S05]  /*06a0*/  @P1 EXIT ;  /* 0x000000000000194d */ /* 0x000fea0003800000 */
[----:B-1----:R-:W0:Y:S01]  /*06b0*/  LDC.64 R4, c[0x0][0x388] ;  /* 0x0000e200ff047b82 */ /* 0x002e220000000a00 */
[----:B------:R-:W1:Y:S02]  /*06c0*/  LDCU UR5, c[0x0][0x360] ;  /* 0x00006c00ff0577ac */ /* 0x000e640008000800 */
.L_x_9:
[C---:B------:R-:W-:Y:S01]  /*06d0*/  LEA R6, R0.reuse, UR4, 0x2 ;  /* 0x0000000400067c11 */ /* 0x040fe2000f8e10ff */
[----:B--23--:R-:W-:Y:S02]  /*06e0*/  IMAD.IADD R3, R7, 0x1, R0 ;  /* 0x0000000107037824 */ /* 0x00cfe400078e0200 */
[----:B-1----:R-:W-:Y:S02]  /*06f0*/  VIADD R0, R0, UR5 ;  /* 0x0000000500007c36 */ /* 0x002fe40008000000 */
[----:B------:R-:W1:Y:S01]  /*0700*/  LDS R9, [R6] ;  /* 0x0000000006097984 */ /* 0x000e620000000800 */
[----:B0-----:R-:W-:Y:S02]  /*0710*/  IMAD.WIDE R2, R3, 0x4, R4 ;  /* 0x0000000403027825 */ /* 0x001fe400078e0204 */
[----:B------:R-:W-:-:S03]  /*0720*/  ISETP.GE.AND P0, PT, R0, R11, PT ;  /* 0x0000000b0000720c */ /* 0x000fc60003f06270 */
[----:B-1----:R3:W-:Y:S10]  /*0730*/  STG.E desc[UR8][R2.64], R9 ;  /* 0x0000000902007986 */ /* 0x0027f4000c101908 */
[----:B------:R-:W-:Y:S05]  /*0740*/  @!P0 BRA `(.L_x_9) ;  /* 0xfffffffc00e08947 */ /* 0x000fea000383ffff */
[----:B------:R-:W-:Y:S05]  /*0750*/  EXIT ;  /* 0x000000000000794d */ /* 0x000fea0003800000 */
.L_x_10:
[----:B------:R-:W-:-:S00]  /*0760*/  BRA `(.L_x_10) ;  /* 0xfffffffc00fc7947 */ /* 0x000fc0000383ffff */
[----:B------:R-:W-:-:S00]  /*0770*/  NOP ;  /* 0x0000000000007918 */ /* 0x000fc00000000000 */
        /* <DEDUP_REMOVED lines=8> */
.L_x_11:


//--------------------- .nv.shared._Z17radix_sort_kernelPKiPii --------------------------
	.section	.nv.shared._Z17radix_sort_kernelPKiPii,"aw",@nobits
	.sectionflags	@""
	.align	16
.nv.shared._Z17radix_sort_kernelPKiPii:
	.zero		1040


//--------------------- .nv.shared.reserved.0     --------------------------
	.section	.nv.shared.reserved.0,"aw",@nobits
	.weak		__nv_reservedSMEM_offset_0_alias
	.size		__nv_reservedSMEM_offset_0_alias, 0, 64
	.other		__nv_reservedSMEM_offset_0_alias,@"STO_CUDA_RESERVED_SHARED STV_DEFAULT"
__nv_reservedSMEM_offset_0_alias:
	.zero		0
	.zero		64


//--------------------- .nv.constant0._Z17radix_sort_kernelPKiPii --------------------------
	.section	.nv.constant0._Z17radix_sort_kernelPKiPii,"a",@progbits
	.sectionflags	@""
	.align	4
.nv.constant0._Z17radix_sort_kernelPKiPii:
	.zero		916


//--------------------- SYMBOLS --------------------------

	.type		.nv.reservedSmem.offset0,@object
	.size		.nv.reservedSmem.offset0,0x4
	.type		.nv.reservedSmem.cap,@object
	.size		.nv.reservedSmem.cap,0x4
